//
// Generated by NVIDIA NVVM Compiler
//
// Compiler Build ID: CL-36424714
// Cuda compilation tools, release 13.0, V13.0.88
// Based on NVVM 20.0.0
//

.version 9.0
.target sm_100
.address_size 64

	// .globl	_Z17multiplyMatrixRowPiS_S_

.visible .entry _Z17multiplyMatrixRowPiS_S_(
	.param .u64 .ptr .align 1 _Z17multiplyMatrixRowPiS_S__param_0,
	.param .u64 .ptr .align 1 _Z17multiplyMatrixRowPiS_S__param_1,
	.param .u64 .ptr .align 1 _Z17multiplyMatrixRowPiS_S__param_2
)
{
	.reg .b32 	%r<51>;
	.reg .b64 	%rd<10>;

	ld.param.u64 	%rd1, [_Z17multiplyMatrixRowPiS_S__param_0];
	ld.param.u64 	%rd2, [_Z17multiplyMatrixRowPiS_S__param_1];
	ld.param.u64 	%rd3, [_Z17multiplyMatrixRowPiS_S__param_2];
	cvta.to.global.u64 	%rd4, %rd2;
	cvta.to.global.u64 	%rd5, %rd1;
	cvta.to.global.u64 	%rd6, %rd3;
	mov.u32 	%r1, %tid.x;
	shl.b32 	%r2, %r1, 2;
	mul.wide.u32 	%rd7, %r2, 4;
	add.s64 	%rd8, %rd5, %rd7;
	ld.global.u32 	%r3, [%rd8];
	ld.global.u32 	%r4, [%rd4];
	mul.lo.s32 	%r5, %r4, %r3;
	ld.global.u32 	%r6, [%rd8+4];
	ld.global.u32 	%r7, [%rd4+16];
	mad.lo.s32 	%r8, %r7, %r6, %r5;
	ld.global.u32 	%r9, [%rd8+8];
	ld.global.u32 	%r10, [%rd4+32];
	mad.lo.s32 	%r11, %r10, %r9, %r8;
	ld.global.u32 	%r12, [%rd8+12];
	ld.global.u32 	%r13, [%rd4+48];
	mad.lo.s32 	%r14, %r13, %r12, %r11;
	add.s64 	%rd9, %rd6, %rd7;
	st.global.u32 	[%rd9], %r14;
	ld.global.u32 	%r15, [%rd8];
	ld.global.u32 	%r16, [%rd4+4];
	mul.lo.s32 	%r17, %r16, %r15;
	ld.global.u32 	%r18, [%rd8+4];
	ld.global.u32 	%r19, [%rd4+20];
	mad.lo.s32 	%r20, %r19, %r18, %r17;
	ld.global.u32 	%r21, [%rd8+8];
	ld.global.u32 	%r22, [%rd4+36];
	mad.lo.s32 	%r23, %r22, %r21, %r20;
	ld.global.u32 	%r24, [%rd8+12];
	ld.global.u32 	%r25, [%rd4+52];
	mad.lo.s32 	%r26, %r25, %r24, %r23;
	st.global.u32 	[%rd9+4], %r26;
	ld.global.u32 	%r27, [%rd8];
	ld.global.u32 	%r28, [%rd4+8];
	mul.lo.s32 	%r29, %r28, %r27;
	ld.global.u32 	%r30, [%rd8+4];
	ld.global.u32 	%r31, [%rd4+24];
	mad.lo.s32 	%r32, %r31, %r30, %r29;
	ld.global.u32 	%r33, [%rd8+8];
	ld.global.u32 	%r34, [%rd4+40];
	mad.lo.s32 	%r35, %r34, %r33, %r32;
	ld.global.u32 	%r36, [%rd8+12];
	ld.global.u32 	%r37, [%rd4+56];
	mad.lo.s32 	%r38, %r37, %r36, %r35;
	st.global.u32 	[%rd9+8], %r38;
	ld.global.u32 	%r39, [%rd8];
	ld.global.u32 	%r40, [%rd4+12];
	mul.lo.s32 	%r41, %r40, %r39;
	ld.global.u32 	%r42, [%rd8+4];
	ld.global.u32 	%r43, [%rd4+28];
	mad.lo.s32 	%r44, %r43, %r42, %r41;
	ld.global.u32 	%r45, [%rd8+8];
	ld.global.u32 	%r46, [%rd4+44];
	mad.lo.s32 	%r47, %r46, %r45, %r44;
	ld.global.u32 	%r48, [%rd8+12];
	ld.global.u32 	%r49, [%rd4+60];
	mad.lo.s32 	%r50, %r49, %r48, %r47;
	st.global.u32 	[%rd9+12], %r50;
	ret;

}
	// .globl	_Z20multiplyMatrixColumnPiS_S_
.visible .entry _Z20multiplyMatrixColumnPiS_S_(
	.param .u64 .ptr .align 1 _Z20multiplyMatrixColumnPiS_S__param_0,
	.param .u64 .ptr .align 1 _Z20multiplyMatrixColumnPiS_S__param_1,
	.param .u64 .ptr .align 1 _Z20multiplyMatrixColumnPiS_S__param_2
)
{
	.reg .b32 	%r<50>;
	.reg .b64 	%rd<10>;

	ld.param.u64 	%rd1, [_Z20multiplyMatrixColumnPiS_S__param_0];
	ld.param.u64 	%rd2, [_Z20multiplyMatrixColumnPiS_S__param_1];
	ld.param.u64 	%rd3, [_Z20multiplyMatrixColumnPiS_S__param_2];
	cvta.to.global.u64 	%rd4, %rd2;
	cvta.to.global.u64 	%rd5, %rd1;
	cvta.to.global.u64 	%rd6, %rd3;
	mov.u32 	%r1, %tid.x;
	ld.global.u32 	%r2, [%rd5];
	mul.wide.u32 	%rd7, %r1, 4;
	add.s64 	%rd8, %rd4, %rd7;
	ld.global.u32 	%r3, [%rd8];
	mul.lo.s32 	%r4, %r3, %r2;
	ld.global.u32 	%r5, [%rd5+4];
	ld.global.u32 	%r6, [%rd8+16];
	mad.lo.s32 	%r7, %r6, %r5, %r4;
	ld.global.u32 	%r8, [%rd5+8];
	ld.global.u32 	%r9, [%rd8+32];
	mad.lo.s32 	%r10, %r9, %r8, %r7;
	ld.global.u32 	%r11, [%rd5+12];
	ld.global.u32 	%r12, [%rd8+48];
	mad.lo.s32 	%r13, %r12, %r11, %r10;
	add.s64 	%rd9, %rd6, %rd7;
	st.global.u32 	[%rd9], %r13;
	ld.global.u32 	%r14, [%rd5+16];
	ld.global.u32 	%r15, [%rd8];
	mul.lo.s32 	%r16, %r15, %r14;
	ld.global.u32 	%r17, [%rd5+20];
	ld.global.u32 	%r18, [%rd8+16];
	mad.lo.s32 	%r19, %r18, %r17, %r16;
	ld.global.u32 	%r20, [%rd5+24];
	ld.global.u32 	%r21, [%rd8+32];
	mad.lo.s32 	%r22, %r21, %r20, %r19;
	ld.global.u32 	%r23, [%rd5+28];
	ld.global.u32 	%r24, [%rd8+48];
	mad.lo.s32 	%r25, %r24, %r23, %r22;
	st.global.u32 	[%rd9+16], %r25;
	ld.global.u32 	%r26, [%rd5+32];
	ld.global.u32 	%r27, [%rd8];
	mul.lo.s32 	%r28, %r27, %r26;
	ld.global.u32 	%r29, [%rd5+36];
	ld.global.u32 	%r30, [%rd8+16];
	mad.lo.s32 	%r31, %r30, %r29, %r28;
	ld.global.u32 	%r32, [%rd5+40];
	ld.global.u32 	%r33, [%rd8+32];
	mad.lo.s32 	%r34, %r33, %r32, %r31;
	ld.global.u32 	%r35, [%rd5+44];
	ld.global.u32 	%r36, [%rd8+48];
	mad.lo.s32 	%r37, %r36, %r35, %r34;
	st.global.u32 	[%rd9+32], %r37;
	ld.global.u32 	%r38, [%rd5+48];
	ld.global.u32 	%r39, [%rd8];
	mul.lo.s32 	%r40, %r39, %r38;
	ld.global.u32 	%r41, [%rd5+52];
	ld.global.u32 	%r42, [%rd8+16];
	mad.lo.s32 	%r43, %r42, %r41, %r40;
	ld.global.u32 	%r44, [%rd5+56];
	ld.global.u32 	%r45, [%rd8+32];
	mad.lo.s32 	%r46, %r45, %r44, %r43;
	ld.global.u32 	%r47, [%rd5+60];
	ld.global.u32 	%r48, [%rd8+48];
	mad.lo.s32 	%r49, %r48, %r47, %r46;
	st.global.u32 	[%rd9+48], %r49;
	ret;

}
	// .globl	_Z21multiplyMatrixElementPiS_S_
.visible .entry _Z21multiplyMatrixElementPiS_S_(
	.param .u64 .ptr .align 1 _Z21multiplyMatrixElementPiS_S__param_0,
	.param .u64 .ptr .align 1 _Z21multiplyMatrixElementPiS_S__param_1,
	.param .u64 .ptr .align 1 _Z21multiplyMatrixElementPiS_S__param_2
)
{
	.reg .b32 	%r<17>;
	.reg .b64 	%rd<13>;

	ld.param.u64 	%rd1, [_Z21multiplyMatrixElementPiS_S__param_0];
	ld.param.u64 	%rd2, [_Z21multiplyMatrixElementPiS_S__param_1];
	ld.param.u64 	%rd3, [_Z21multiplyMatrixElementPiS_S__param_2];
	mov.u32 	%r1, %ctaid.y;
	shl.b32 	%r2, %r1, 2;
	mov.u32 	%r3, %ctaid.x;
	cvta.to.global.u64 	%rd4, %rd1;
	cvta.to.global.u64 	%rd5, %rd2;
	mul.wide.u32 	%rd6, %r2, 4;
	add.s64 	%rd7, %rd4, %rd6;
	ld.global.u32 	%r4, [%rd7];
	mul.wide.u32 	%rd8, %r3, 4;
	add.s64 	%rd9, %rd5, %rd8;
	ld.global.u32 	%r5, [%rd9];
	mul.lo.s32 	%r6, %r5, %r4;
	ld.global.u32 	%r7, [%rd7+4];
	ld.global.u32 	%r8, [%rd9+16];
	mad.lo.s32 	%r9, %r8, %r7, %r6;
	ld.global.u32 	%r10, [%rd7+8];
	ld.global.u32 	%r11, [%rd9+32];
	mad.lo.s32 	%r12, %r11, %r10, %r9;
	ld.global.u32 	%r13, [%rd7+12];
	ld.global.u32 	%r14, [%rd9+48];
	mad.lo.s32 	%r15, %r14, %r13, %r12;
	cvta.to.global.u64 	%rd10, %rd3;
	add.s32 	%r16, %r2, %r3;
	mul.wide.u32 	%rd11, %r16, 4;
	add.s64 	%rd12, %rd10, %rd11;
	st.global.u32 	[%rd12], %r15;
	ret;

}


// ===== COMPILED SASS (sm_100) =====

	.target	sm_100

	.elftype	@"ET_EXEC"


//--------------------- .note.nv.tkinfo           --------------------------
	.section	.note.nv.tkinfo,"",@"SHT_NOTE"
	.sectionflags	@"SHF_NOTE_NV_TKINFO"
	.tkinfo
        /*0018*/ 	.word	0x00000002
        /*0030*/ 	.string	""
        /*0030*/ 	.string	"ptxas"
        /*0030*/ 	.string	"Cuda compilation tools, release 13.0, V13.0.88"
        /*0030*/ 	.string	"Build cuda_13.0.r13.0/compiler.36424714_0"
        /*0030*/ 	.string	"-arch sm_100 -m 64 "



//--------------------- .note.nv.cuinfo           --------------------------
	.section	.note.nv.cuinfo,"",@"SHT_NOTE"
	.sectionflags	@"SHF_NOTE_NV_CUINFO"
        /*0018*/ 	.short	0x0002
        /*001a*/ 	.short	0x0064
        /*001c*/ 	.short	0x0082
	.zero		2


//--------------------- .nv.info                  --------------------------
	.section	.nv.info,"",@"SHT_CUDA_INFO"
	.align	4


	//----- nvinfo : EIATTR_REGCOUNT
	.align		4
        /*0000*/ 	.byte	0x04, 0x2f
        /*0002*/ 	.short	(.L_1 - .L_0)
	.align		4
.L_0:
        /*0004*/ 	.word	index@(_Z17multiplyMatrixRowPiS_S_)
        /*0008*/ 	.word	0x00000014


	//----- nvinfo : EIATTR_FRAME_SIZE
	.align		4
.L_1:
        /*000c*/ 	.byte	0x04, 0x11
        /*000e*/ 	.short	(.L_3 - .L_2)
	.align		4
.L_2:
        /*0010*/ 	.word	index@(_Z17multiplyMatrixRowPiS_S_)
        /*0014*/ 	.word	0x00000000


	//----- nvinfo : EIATTR_REGCOUNT
	.align		4
.L_3:
        /*0018*/ 	.byte	0x04, 0x2f
        /*001a*/ 	.short	(.L_5 - .L_4)
	.align		4
.L_4:
        /*001c*/ 	.word	index@(_Z20multiplyMatrixColumnPiS_S_)
        /*0020*/ 	.word	0x00000014


	//----- nvinfo : EIATTR_FRAME_SIZE
	.align		4
.L_5:
        /*0024*/ 	.byte	0x04, 0x11
        /*0026*/ 	.short	(.L_7 - .L_6)
	.align		4
.L_6:
        /*0028*/ 	.word	index@(_Z20multiplyMatrixColumnPiS_S_)
        /*002c*/ 	.word	0x00000000


	//----- nvinfo : EIATTR_REGCOUNT
	.align		4
.L_7:
        /*0030*/ 	.byte	0x04, 0x2f
        /*0032*/ 	.short	(.L_9 - .L_8)
	.align		4
.L_8:
        /*0034*/ 	.word	index@(_Z21multiplyMatrixElementPiS_S_)
        /*0038*/ 	.word	0x00000014


	//----- nvinfo : EIATTR_FRAME_SIZE
	.align		4
.L_9:
        /*003c*/ 	.byte	0x04, 0x11
        /*003e*/ 	.short	(.L_11 - .L_10)
	.align		4
.L_10:
        /*0040*/ 	.word	index@(_Z21multiplyMatrixElementPiS_S_)
        /*0044*/ 	.word	0x00000000


	//----- nvinfo : EIATTR_MIN_STACK_SIZE
	.align		4
.L_11:
        /*0048*/ 	.byte	0x04, 0x12
        /*004a*/ 	.short	(.L_13 - .L_12)
	.align		4
.L_12:
        /*004c*/ 	.word	index@(_Z21multiplyMatrixElementPiS_S_)
        /*0050*/ 	.word	0x00000000


	//----- nvinfo : EIATTR_MIN_STACK_SIZE
	.align		4
.L_13:
        /*0054*/ 	.byte	0x04, 0x12
        /*0056*/ 	.short	(.L_15 - .L_14)
	.align		4
.L_14:
        /*0058*/ 	.word	index@(_Z20multiplyMatrixColumnPiS_S_)
        /*005c*/ 	.word	0x00000000


	//----- nvinfo : EIATTR_MIN_STACK_SIZE
	.align		4
.L_15:
        /*0060*/ 	.byte	0x04, 0x12
        /*0062*/ 	.short	(.L_17 - .L_16)
	.align		4
.L_16:
        /*0064*/ 	.word	index@(_Z17multiplyMatrixRowPiS_S_)
        /*0068*/ 	.word	0x00000000
.L_17:


//--------------------- .nv.compat                --------------------------
	.section	.nv.compat,"",@"SHT_CUDA_COMPAT_INFO"
	.align	4
        /*0000*/ 	.byte	0x02, 0x09, 0x00, 0x00, 0x02, 0x02, 0x01, 0x00, 0x02, 0x05, 0x05, 0x00, 0x03, 0x07, 0x01, 0x01
        /*0010*/ 	.byte	0x02, 0x03, 0x00, 0x00, 0x02, 0x06, 0x01, 0x00, 0x04, 0x0b, 0x08, 0x00, 0x09, 0x00, 0x00, 0x00
        /*0020*/ 	.byte	0x00, 0x00, 0x00, 0x00


//--------------------- .nv.info._Z21multiplyMatrixElementPiS_S_ --------------------------
	.section	.nv.info._Z21multiplyMatrixElementPiS_S_,"",@"SHT_CUDA_INFO"
	.sectionflags	@""
	.align	4


	//----- nvinfo : EIATTR_CUDA_API_VERSION
	.align		4
        /*0000*/ 	.byte	0x04, 0x37
        /*0002*/ 	.short	(.L_19 - .L_18)
.L_18:
        /*0004*/ 	.word	0x00000082


	//----- nvinfo : EIATTR_KPARAM_INFO
	.align		4
.L_19:
        /*0008*/ 	.byte	0x04, 0x17
        /*000a*/ 	.short	(.L_21 - .L_20)
.L_20:
        /*000c*/ 	.word	0x00000000
        /*0010*/ 	.short	0x0002
        /*0012*/ 	.short	0x0010
        /*0014*/ 	.byte	0x00, 0xf5, 0x21, 0x00


	//----- nvinfo : EIATTR_KPARAM_INFO
	.align		4
.L_21:
        /*0018*/ 	.byte	0x04, 0x17
        /*001a*/ 	.short	(.L_23 - .L_22)
.L_22:
        /*001c*/ 	.word	0x00000000
        /*0020*/ 	.short	0x0001
        /*0022*/ 	.short	0x0008
        /*0024*/ 	.byte	0x00, 0xf5, 0x21, 0x00


	//----- nvinfo : EIATTR_KPARAM_INFO
	.align		4
.L_23:
        /*0028*/ 	.byte	0x04, 0x17
        /*002a*/ 	.short	(.L_25 - .L_24)
.L_24:
        /*002c*/ 	.word	0x00000000
        /*0030*/ 	.short	0x0000
        /*0032*/ 	.short	0x0000
        /*0034*/ 	.byte	0x00, 0xf5, 0x21, 0x00


	//----- nvinfo : EIATTR_SPARSE_MMA_MASK
	.align		4
.L_25:
        /*0038*/ 	.byte	0x03, 0x50
        /*003a*/ 	.short	0x0000


	//----- nvinfo : EIATTR_MAXREG_COUNT
	.align		4
        /*003c*/ 	.byte	0x03, 0x1b
        /*003e*/ 	.short	0x00ff


	//----- nvinfo : EIATTR_MERCURY_ISA_VERSION
	.align		4
        /*0040*/ 	.byte	0x03, 0x5f
        /*0042*/ 	.short	0x0101


	//----- nvinfo : EIATTR_VRC_CTA_INIT_COUNT
	.align		4
        /*0044*/ 	.byte	0x02, 0x4a
	.zero		1
	.zero		1


	//----- nvinfo : EIATTR_EXIT_INSTR_OFFSETS
	.align		4
        /*0048*/ 	.byte	0x04, 0x1c
        /*004a*/ 	.short	(.L_27 - .L_26)


	//   ....[0]....
.L_26:
        /*004c*/ 	.word	0x00000190


	//----- nvinfo : EIATTR_CBANK_PARAM_SIZE
	.align		4
.L_27:
        /*0050*/ 	.byte	0x03, 0x19
        /*0052*/ 	.short	0x0018


	//----- nvinfo : EIATTR_PARAM_CBANK
	.align		4
        /*0054*/ 	.byte	0x04, 0x0a
        /*0056*/ 	.short	(.L_29 - .L_28)
	.align		4
.L_28:
        /*0058*/ 	.word	index@(.nv.constant0._Z21multiplyMatrixElementPiS_S_)
        /*005c*/ 	.short	0x0380
        /*005e*/ 	.short	0x0018


	//----- nvinfo : EIATTR_SW_WAR
	.align		4
.L_29:
        /*0060*/ 	.byte	0x04, 0x36
        /*0062*/ 	.short	(.L_31 - .L_30)
.L_30:
        /*0064*/ 	.word	0x00000008
.L_31:


//--------------------- .nv.info._Z20multiplyMatrixColumnPiS_S_ --------------------------
	.section	.nv.info._Z20multiplyMatrixColumnPiS_S_,"",@"SHT_CUDA_INFO"
	.sectionflags	@""
	.align	4


	//----- nvinfo : EIATTR_CUDA_API_VERSION
	.align		4
        /*0000*/ 	.byte	0x04, 0x37
        /*0002*/ 	.short	(.L_33 - .L_32)
.L_32:
        /*0004*/ 	.word	0x00000082


	//----- nvinfo : EIATTR_KPARAM_INFO
	.align		4
.L_33:
        /*0008*/ 	.byte	0x04, 0x17
        /*000a*/ 	.short	(.L_35 - .L_34)
.L_34:
        /*000c*/ 	.word	0x00000000
        /*0010*/ 	.short	0x0002
        /*0012*/ 	.short	0x0010
        /*0014*/ 	.byte	0x00, 0xf5, 0x21, 0x00


	//----- nvinfo : EIATTR_KPARAM_INFO
	.align		4
.L_35:
        /*0018*/ 	.byte	0x04, 0x17
        /*001a*/ 	.short	(.L_37 - .L_36)
.L_36:
        /*001c*/ 	.word	0x00000000
        /*0020*/ 	.short	0x0001
        /*0022*/ 	.short	0x0008
        /*0024*/ 	.byte	0x00, 0xf5, 0x21, 0x00


	//----- nvinfo : EIATTR_KPARAM_INFO
	.align		4
.L_37:
        /*0028*/ 	.byte	0x04, 0x17
        /*002a*/ 	.short	(.L_39 - .L_38)
.L_38:
        /*002c*/ 	.word	0x00000000
        /*0030*/ 	.short	0x0000
        /*0032*/ 	.short	0x0000
        /*0034*/ 	.byte	0x00, 0xf5, 0x21, 0x00


	//----- nvinfo : EIATTR_SPARSE_MMA_MASK
	.align		4
.L_39:
        /*0038*/ 	.byte	0x03, 0x50
        /*003a*/ 	.short	0x0000


	//----- nvinfo : EIATTR_MAXREG_COUNT
	.align		4
        /*003c*/ 	.byte	0x03, 0x1b
        /*003e*/ 	.short	0x00ff


	//----- nvinfo : EIATTR_MERCURY_ISA_VERSION
	.align		4
        /*0040*/ 	.byte	0x03, 0x5f
        /*0042*/ 	.short	0x0101


	//----- nvinfo : EIATTR_VRC_CTA_INIT_COUNT
	.align		4
        /*0044*/ 	.byte	0x02, 0x4a
	.zero		1
	.zero		1


	//----- nvinfo : EIATTR_EXIT_INSTR_OFFSETS
	.align		4
        /*0048*/ 	.byte	0x04, 0x1c
        /*004a*/ 	.short	(.L_41 - .L_40)


	//   ....[0]....
.L_40:
        /*004c*/ 	.word	0x000003c0


	//----- nvinfo : EIATTR_CBANK_PARAM_SIZE
	.align		4
.L_41:
        /*0050*/ 	.byte	0x03, 0x19
        /*0052*/ 	.short	0x0018


	//----- nvinfo : EIATTR_PARAM_CBANK
	.align		4
        /*0054*/ 	.byte	0x04, 0x0a
        /*0056*/ 	.short	(.L_43 - .L_42)
	.align		4
.L_42:
        /*0058*/ 	.word	index@(.nv.constant0._Z20multiplyMatrixColumnPiS_S_)
        /*005c*/ 	.short	0x0380
        /*005e*/ 	.short	0x0018


	//----- nvinfo : EIATTR_SW_WAR
	.align		4
.L_43:
        /*0060*/ 	.byte	0x04, 0x36
        /*0062*/ 	.short	(.L_45 - .L_44)
.L_44:
        /*0064*/ 	.word	0x00000008
.L_45:


//--------------------- .nv.info._Z17multiplyMatrixRowPiS_S_ --------------------------
	.section	.nv.info._Z17multiplyMatrixRowPiS_S_,"",@"SHT_CUDA_INFO"
	.sectionflags	@""
	.align	4


	//----- nvinfo : EIATTR_CUDA_API_VERSION
	.align		4
        /*0000*/ 	.byte	0x04, 0x37
        /*0002*/ 	.short	(.L_47 - .L_46)
.L_46:
        /*0004*/ 	.word	0x00000082


	//----- nvinfo : EIATTR_KPARAM_INFO
	.align		4
.L_47:
        /*0008*/ 	.byte	0x04, 0x17
        /*000a*/ 	.short	(.L_49 - .L_48)
.L_48:
        /*000c*/ 	.word	0x00000000
        /*0010*/ 	.short	0x0002
        /*0012*/ 	.short	0x0010
        /*0014*/ 	.byte	0x00, 0xf5, 0x21, 0x00


	//----- nvinfo : EIATTR_KPARAM_INFO
	.align		4
.L_49:
        /*0018*/ 	.byte	0x04, 0x17
        /*001a*/ 	.short	(.L_51 - .L_50)
.L_50:
        /*001c*/ 	.word	0x00000000
        /*0020*/ 	.short	0x0001
        /*0022*/ 	.short	0x0008
        /*0024*/ 	.byte	0x00, 0xf5, 0x21, 0x00


	//----- nvinfo : EIATTR_KPARAM_INFO
	.align		4
.L_51:
        /*0028*/ 	.byte	0x04, 0x17
        /*002a*/ 	.short	(.L_53 - .L_52)
.L_52:
        /*002c*/ 	.word	0x00000000
        /*0030*/ 	.short	0x0000
        /*0032*/ 	.short	0x0000
        /*0034*/ 	.byte	0x00, 0xf5, 0x21, 0x00


	//----- nvinfo : EIATTR_SPARSE_MMA_MASK
	.align		4
.L_53:
        /*0038*/ 	.byte	0x03, 0x50
        /*003a*/ 	.short	0x0000


	//----- nvinfo : EIATTR_MAXREG_COUNT
	.align		4
        /*003c*/ 	.byte	0x03, 0x1b
        /*003e*/ 	.short	0x00ff


	//----- nvinfo : EIATTR_MERCURY_ISA_VERSION
	.align		4
        /*0040*/ 	.byte	0x03, 0x5f
        /*0042*/ 	.short	0x0101


	//----- nvinfo : EIATTR_VRC_CTA_INIT_COUNT
	.align		4
        /*0044*/ 	.byte	0x02, 0x4a
	.zero		1
	.zero		1


	//----- nvinfo : EIATTR_EXIT_INSTR_OFFSETS
	.align		4
        /*0048*/ 	.byte	0x04, 0x1c
        /*004a*/ 	.short	(.L_55 - .L_54)


	//   ....[0]....
.L_54:
        /*004c*/ 	.word	0x000003d0


	//----- nvinfo : EIATTR_CBANK_PARAM_SIZE
	.align		4
.L_55:
        /*0050*/ 	.byte	0x03, 0x19
        /*0052*/ 	.short	0x0018


	//----- nvinfo : EIATTR_PARAM_CBANK
	.align		4
        /*0054*/ 	.byte	0x04, 0x0a
        /*0056*/ 	.short	(.L_57 - .L_56)
	.align		4
.L_56:
        /*0058*/ 	.word	index@(.nv.constant0._Z17multiplyMatrixRowPiS_S_)
        /*005c*/ 	.short	0x0380
        /*005e*/ 	.short	0x0018


	//----- nvinfo : EIATTR_SW_WAR
	.align		4
.L_57:
        /*0060*/ 	.byte	0x04, 0x36
        /*0062*/ 	.short	(.L_59 - .L_58)
.L_58:
        /*0064*/ 	.word	0x00000008
.L_59:


//--------------------- .nv.callgraph             --------------------------
	.section	.nv.callgraph,"",@"SHT_CUDA_CALLGRAPH"
	.align	4
	.sectionentsize	8
	.align		4
        /*0000*/ 	.word	0x00000000
	.align		4
        /*0004*/ 	.word	0xffffffff
	.align		4
        /*0008*/ 	.word	0x00000000
	.align		4
        /*000c*/ 	.word	0xfffffffe
	.align		4
        /*0010*/ 	.word	0x00000000
	.align		4
        /*0014*/ 	.word	0xfffffffd
	.align		4
        /*0018*/ 	.word	0x00000000
	.align		4
        /*001c*/ 	.word	0xfffffffc


//--------------------- .text._Z21multiplyMatrixElementPiS_S_ --------------------------
	.section	.text._Z21multiplyMatrixElementPiS_S_,"ax",@progbits
	.align	128
        .global         _Z21multiplyMatrixElementPiS_S_
        .type           _Z21multiplyMatrixElementPiS_S_,@function
        .size           _Z21multiplyMatrixElementPiS_S_,(.L_x_3 - _Z21multiplyMatrixElementPiS_S_)
        .other          _Z21multiplyMatrixElementPiS_S_,@"STO_CUDA_ENTRY STV_DEFAULT"
_Z21multiplyMatrixElementPiS_S_:
.text._Z21multiplyMatrixElementPiS_S_:
[----:B------:R-:W-:Y:S01]  /*0000*/  LDC R1, c[0x0][0x37c] ;  /* 0x0000df00ff017b82 */ /* 0x000fe20000000800 */
[----:B------:R-:W0:Y:S07]  /*0010*/  S2R R9, SR_CTAID.Y ;  /* 0x0000000000097919 */ /* 0x000e2e0000002600 */
[----:B------:R-:W1:Y:S01]  /*0020*/  LDC.64 R6, c[0x0][0x388] ;  /* 0x0000e200ff067b82 */ /* 0x000e620000000a00 */
[----:B------:R-:W2:Y:S01]  /*0030*/  LDCU.64 UR4, c[0x0][0x358] ;  /* 0x00006b00ff0477ac */ /* 0x000ea20008000a00 */
[----:B------:R-:W1:Y:S06]  /*0040*/  S2R R14, SR_CTAID.X ;  /* 0x00000000000e7919 */ /* 0x000e6c0000002500 */
[----:B------:R-:W3:Y:S08]  /*0050*/  LDC.64 R4, c[0x0][0x380] ;  /* 0x0000e000ff047b82 */ /* 0x000ef00000000a00 */
[----:B------:R-:W4:Y:S01]  /*0060*/  LDC.64 R2, c[0x0][0x390] ;  /* 0x0000e400ff027b82 */ /* 0x000f220000000a00 */
[----:B0-----:R-:W-:Y:S01]  /*0070*/  SHF.L.U32 R9, R9, 0x2, RZ ;  /* 0x0000000209097819 */ /* 0x001fe200000006ff */
[----:B-1----:R-:W-:-:S04]  /*0080*/  IMAD.WIDE.U32 R6, R14, 0x4, R6 ;  /* 0x000000040e067825 */ /* 0x002fc800078e0006 */
[C---:B---3--:R-:W-:Y:S01]  /*0090*/  IMAD.WIDE.U32 R4, R9.reuse, 0x4, R4 ;  /* 0x0000000409047825 */ /* 0x048fe200078e0004 */
[----:B--2---:R-:W2:Y:S04]  /*00a0*/  LDG.E R11, desc[UR4][R6.64] ;  /* 0x00000004060b7981 */ /* 0x004ea8000c1e1900 */
[----:B------:R-:W2:Y:S04]  /*00b0*/  LDG.E R0, desc[UR4][R4.64] ;  /* 0x0000000404007981 */ /* 0x000ea8000c1e1900 */
[----:B------:R-:W3:Y:S04]  /*00c0*/  LDG.E R8, desc[UR4][R6.64+0x10] ;  /* 0x0000100406087981 */ /* 0x000ee8000c1e1900 */
[----:B------:R-:W3:Y:S04]  /*00d0*/  LDG.E R13, desc[UR4][R4.64+0x4] ;  /* 0x00000404040d7981 */ /* 0x000ee8000c1e1900 */
[----:B------:R-:W5:Y:S04]  /*00e0*/  LDG.E R10, desc[UR4][R6.64+0x20] ;  /* 0x00002004060a7981 */ /* 0x000f68000c1e1900 */
[----:B------:R-:W5:Y:S04]  /*00f0*/  LDG.E R15, desc[UR4][R4.64+0x8] ;  /* 0x00000804040f7981 */ /* 0x000f68000c1e1900 */
[----:B------:R-:W5:Y:S04]  /*0100*/  LDG.E R17, desc[UR4][R4.64+0xc] ;  /* 0x00000c0404117981 */ /* 0x000f68000c1e1900 */
[----:B------:R-:W5:Y:S01]  /*0110*/  LDG.E R12, desc[UR4][R6.64+0x30] ;  /* 0x00003004060c7981 */ /* 0x000f62000c1e1900 */
[----:B------:R-:W-:-:S05]  /*0120*/  IADD3 R9, PT, PT, R9, R14, RZ ;  /* 0x0000000e09097210 */ /* 0x000fca0007ffe0ff */
[----:B----4-:R-:W-:-:S04]  /*0130*/  IMAD.WIDE.U32 R2, R9, 0x4, R2 ;  /* 0x0000000409027825 */ /* 0x010fc800078e0002 */
[----:B--2---:R-:W-:-:S04]  /*0140*/  IMAD R0, R0, R11, RZ ;  /* 0x0000000b00007224 */ /* 0x004fc800078e02ff */
[----:B---3--:R-:W-:-:S04]  /*0150*/  IMAD R0, R13, R8, R0 ;  /* 0x000000080d007224 */ /* 0x008fc800078e0200 */
[----:B-----5:R-:W-:-:S04]  /*0160*/  IMAD R0, R15, R10, R0 ;  /* 0x0000000a0f007224 */ /* 0x020fc800078e0200 */
[----:B------:R-:W-:-:S05]  /*0170*/  IMAD R17, R17, R12, R0 ;  /* 0x0000000c11117224 */ /* 0x000fca00078e0200 */
[----:B------:R-:W-:Y:S01]  /*0180*/  STG.E desc[UR4][R2.64], R17 ;  /* 0x0000001102007986 */ /* 0x000fe2000c101904 */
[----:B------:R-:W-:Y:S05]  /*0190*/  EXIT ;  /* 0x000000000000794d */ /* 0x000fea0003800000 */
.L_x_0:
[----:B------:R-:W-:-:S00]  /*01a0*/  BRA `(.L_x_0) ;  /* 0xfffffffc00fc7947 */ /* 0x000fc0000383ffff */
[----:B------:R-:W-:-:S00]  /*01b0*/  NOP ;  /* 0x0000000000007918 */ /* 0x000fc00000000000 */
        /* <DEDUP_REMOVED lines=12> */
.L_x_3:


//--------------------- .text._Z20multiplyMatrixColumnPiS_S_ --------------------------
	.section	.text._Z20multiplyMatrixColumnPiS_S_,"ax",@progbits
	.align	128
        .global         _Z20multiplyMatrixColumnPiS_S_
        .type           _Z20multiplyMatrixColumnPiS_S_,@function
        .size           _Z20multiplyMatrixColumnPiS_S_,(.L_x_4 - _Z20multiplyMatrixColumnPiS_S_)
        .other          _Z20multiplyMatrixColumnPiS_S_,@"STO_CUDA_ENTRY STV_DEFAULT"
_Z20multiplyMatrixColumnPiS_S_:
.text._Z20multiplyMatrixColumnPiS_S_:
[----:B------:R-:W-:Y:S01]  /*0000*/  LDC R1, c[0x0][0x37c] ;  /* 0x0000df00ff017b82 */ /* 0x000fe20000000800 */
[----:B------:R-:W0:Y:S07]  /*0010*/  S2R R17, SR_TID.X ;  /* 0x0000000000117919 */ /* 0x000e2e0000002100 */
[----:B------:R-:W0:Y:S01]  /*0020*/  LDC.64 R4, c[0x0][0x388] ;  /* 0x0000e200ff047b82 */ /* 0x000e220000000a00 */
[----:B------:R-:W1:Y:S07]  /*0030*/  LDCU.64 UR4, c[0x0][0x358] ;  /* 0x00006b00ff0477ac */ /* 0x000e6e0008000a00 */
[----:B------:R-:W1:Y:S08]  /*0040*/  LDC.64 R2, c[0x0][0x380] ;  /* 0x0000e000ff027b82 */ /* 0x000e700000000a00 */
[----:B------:R-:W2:Y:S01]  /*0050*/  LDC.64 R6, c[0x0][0x390] ;  /* 0x0000e400ff067b82 */ /* 0x000ea20000000a00 */
[C---:B0-----:R-:W-:Y:S01]  /*0060*/  IMAD.WIDE.U32 R4, R17.reuse, 0x4, R4 ;  /* 0x0000000411047825 */ /* 0x041fe200078e0004 */
[----:B-1----:R-:W3:Y:S04]  /*0070*/  LDG.E R0, desc[UR4][R2.64] ;  /* 0x0000000402007981 */ /* 0x002ee8000c1e1900 */
[----:B------:R-:W3:Y:S04]  /*0080*/  LDG.E R9, desc[UR4][R4.64] ;  /* 0x0000000404097981 */ /* 0x000ee8000c1e1900 */
[----:B------:R-:W4:Y:S04]  /*0090*/  LDG.E R11, desc[UR4][R2.64+0x4] ;  /* 0x00000404020b7981 */ /* 0x000f28000c1e1900 */
[----:B------:R-:W4:Y:S04]  /*00a0*/  LDG.E R8, desc[UR4][R4.64+0x10] ;  /* 0x0000100404087981 */ /* 0x000f28000c1e1900 */
[----:B------:R-:W5:Y:S04]  /*00b0*/  LDG.E R13, desc[UR4][R2.64+0x8] ;  /* 0x00000804020d7981 */ /* 0x000f68000c1e1900 */
[----:B------:R-:W5:Y:S04]  /*00c0*/  LDG.E R10, desc[UR4][R4.64+0x20] ;  /* 0x00002004040a7981 */ /* 0x000f68000c1e1900 */
[----:B------:R-:W5:Y:S04]  /*00d0*/  LDG.E R15, desc[UR4][R2.64+0xc] ;  /* 0x00000c04020f7981 */ /* 0x000f68000c1e1900 */
[----:B------:R-:W5:Y:S01]  /*00e0*/  LDG.E R12, desc[UR4][R4.64+0x30] ;  /* 0x00003004040c7981 */ /* 0x000f62000c1e1900 */
[----:B--2---:R-:W-:-:S04]  /*00f0*/  IMAD.WIDE.U32 R6, R17, 0x4, R6 ;  /* 0x0000000411067825 */ /* 0x004fc800078e0006 */
[----:B---3--:R-:W-:-:S04]  /*0100*/  IMAD R0, R0, R9, RZ ;  /* 0x0000000900007224 */ /* 0x008fc800078e02ff */
[----:B----4-:R-:W-:-:S04]  /*0110*/  IMAD R0, R11, R8, R0 ;  /* 0x000000080b007224 */ /* 0x010fc800078e0200 */
[----:B-----5:R-:W-:-:S04]  /*0120*/  IMAD R0, R13, R10, R0 ;  /* 0x0000000a0d007224 */ /* 0x020fc800078e0200 */
[----:B------:R-:W-:-:S05]  /*0130*/  IMAD R15, R15, R12, R0 ;  /* 0x0000000c0f0f7224 */ /* 0x000fca00078e0200 */
[----:B------:R0:W-:Y:S04]  /*0140*/  STG.E desc[UR4][R6.64], R15 ;  /* 0x0000000f06007986 */ /* 0x0001e8000c101904 */
[----:B------:R-:W2:Y:S04]  /*0150*/  LDG.E R0, desc[UR4][R2.64+0x10] ;  /* 0x0000100402007981 */ /* 0x000ea8000c1e1900 */
[----:B------:R-:W2:Y:S04]  /*0160*/  LDG.E R9, desc[UR4][R4.64] ;  /* 0x0000000404097981 */ /* 0x000ea8000c1e1900 */
[----:B------:R-:W3:Y:S04]  /*0170*/  LDG.E R11, desc[UR4][R2.64+0x14] ;  /* 0x00001404020b7981 */ /* 0x000ee8000c1e1900 */
[----:B------:R-:W3:Y:S04]  /*0180*/  LDG.E R8, desc[UR4][R4.64+0x10] ;  /* 0x0000100404087981 */ /* 0x000ee8000c1e1900 */
[----:B------:R-:W4:Y:S04]  /*0190*/  LDG.E R13, desc[UR4][R2.64+0x18] ;  /* 0x00001804020d7981 */ /* 0x000f28000c1e1900 */
[----:B------:R-:W4:Y:S04]  /*01a0*/  LDG.E R10, desc[UR4][R4.64+0x20] ;  /* 0x00002004040a7981 */ /* 0x000f28000c1e1900 */
[----:B------:R-:W5:Y:S04]  /*01b0*/  LDG.E R17, desc[UR4][R2.64+0x1c] ;  /* 0x00001c0402117981 */ /* 0x000f68000c1e1900 */
[----:B------:R-:W5:Y:S01]  /*01c0*/  LDG.E R12, desc[UR4][R4.64+0x30] ;  /* 0x00003004040c7981 */ /* 0x000f62000c1e1900 */
[----:B--2---:R-:W-:-:S04]  /*01d0*/  IMAD R0, R0, R9, RZ ;  /* 0x0000000900007224 */ /* 0x004fc800078e02ff */
[----:B---3--:R-:W-:-:S04]  /*01e0*/  IMAD R0, R11, R8, R0 ;  /* 0x000000080b007224 */ /* 0x008fc800078e0200 */
[----:B----4-:R-:W-:-:S04]  /*01f0*/  IMAD R0, R13, R10, R0 ;  /* 0x0000000a0d007224 */ /* 0x010fc800078e0200 */
[----:B-----5:R-:W-:-:S05]  /*0200*/  IMAD R17, R17, R12, R0 ;  /* 0x0000000c11117224 */ /* 0x020fca00078e0200 */
[----:B------:R1:W-:Y:S04]  /*0210*/  STG.E desc[UR4][R6.64+0x10], R17 ;  /* 0x0000101106007986 */ /* 0x0003e8000c101904 */
[----:B------:R-:W2:Y:S04]  /*0220*/  LDG.E R0, desc[UR4][R2.64+0x20] ;  /* 0x0000200402007981 */ /* 0x000ea8000c1e1900 */
[----:B------:R-:W2:Y:S04]  /*0230*/  LDG.E R9, desc[UR4][R4.64] ;  /* 0x0000000404097981 */ /* 0x000ea8000c1e1900 */
[----:B------:R-:W3:Y:S04]  /*0240*/  LDG.E R11, desc[UR4][R2.64+0x24] ;  /* 0x00002404020b7981 */ /* 0x000ee8000c1e1900 */
[----:B------:R-:W3:Y:S04]  /*0250*/  LDG.E R8, desc[UR4][R4.64+0x10] ;  /* 0x0000100404087981 */ /* 0x000ee8000c1e1900 */
[----:B------:R-:W4:Y:S04]  /*0260*/  LDG.E R13, desc[UR4][R2.64+0x28] ;  /* 0x00002804020d7981 */ /* 0x000f28000c1e1900 */
[----:B------:R-:W4:Y:S04]  /*0270*/  LDG.E R10, desc[UR4][R4.64+0x20] ;  /* 0x00002004040a7981 */ /* 0x000f28000c1e1900 */
[----:B0-----:R-:W5:Y:S04]  /*0280*/  LDG.E R15, desc[UR4][R2.64+0x2c] ;  /* 0x00002c04020f7981 */ /* 0x001f68000c1e1900 */
[----:B------:R-:W5:Y:S01]  /*0290*/  LDG.E R12, desc[UR4][R4.64+0x30] ;  /* 0x00003004040c7981 */ /* 0x000f62000c1e1900 */
[----:B--2---:R-:W-:-:S04]  /*02a0*/  IMAD R0, R0, R9, RZ ;  /* 0x0000000900007224 */ /* 0x004fc800078e02ff */
[----:B---3--:R-:W-:-:S04]  /*02b0*/  IMAD R0, R11, R8, R0 ;  /* 0x000000080b007224 */ /* 0x008fc800078e0200 */
[----:B----4-:R-:W-:-:S04]  /*02c0*/  IMAD R0, R13, R10, R0 ;  /* 0x0000000a0d007224 */ /* 0x010fc800078e0200 */
[----:B-----5:R-:W-:-:S05]  /*02d0*/  IMAD R15, R15, R12, R0 ;  /* 0x0000000c0f0f7224 */ /* 0x020fca00078e0200 */
[----:B------:R-:W-:Y:S04]  /*02e0*/  STG.E desc[UR4][R6.64+0x20], R15 ;  /* 0x0000200f06007986 */ /* 0x000fe8000c101904 */
[----:B------:R-:W2:Y:S04]  /*02f0*/  LDG.E R0, desc[UR4][R2.64+0x30] ;  /* 0x0000300402007981 */ /* 0x000ea8000c1e1900 */
[----:B------:R-:W2:Y:S04]  /*0300*/  LDG.E R9, desc[UR4][R4.64] ;  /* 0x0000000404097981 */ /* 0x000ea8000c1e1900 */
[----:B------:R-:W3:Y:S04]  /*0310*/  LDG.E R11, desc[UR4][R2.64+0x34] ;  /* 0x00003404020b7981 */ /* 0x000ee8000c1e1900 */
[----:B------:R-:W3:Y:S04]  /*0320*/  LDG.E R8, desc[UR4][R4.64+0x10] ;  /* 0x0000100404087981 */ /* 0x000ee8000c1e1900 */
[----:B------:R-:W4:Y:S04]  /*0330*/  LDG.E R13, desc[UR4][R2.64+0x38] ;  /* 0x00003804020d7981 */ /* 0x000f28000c1e1900 */
[----:B------:R-:W4:Y:S04]  /*0340*/  LDG.E R10, desc[UR4][R4.64+0x20] ;  /* 0x00002004040a7981 */ /* 0x000f28000c1e1900 */
[----:B-1----:R-:W5:Y:S04]  /*0350*/  LDG.E R17, desc[UR4][R2.64+0x3c] ;  /* 0x00003c0402117981 */ /* 0x002f68000c1e1900 */
[----:B------:R-:W5:Y:S01]  /*0360*/  LDG.E R12, desc[UR4][R4.64+0x30] ;  /* 0x00003004040c7981 */ /* 0x000f62000c1e1900 */
[----:B--2---:R-:W-:-:S04]  /*0370*/  IMAD R0, R0, R9, RZ ;  /* 0x0000000900007224 */ /* 0x004fc800078e02ff */
[----:B---3--:R-:W-:-:S04]  /*0380*/  IMAD R0, R11, R8, R0 ;  /* 0x000000080b007224 */ /* 0x008fc800078e0200 */
[----:B----4-:R-:W-:-:S04]  /*0390*/  IMAD R0, R13, R10, R0 ;  /* 0x0000000a0d007224 */ /* 0x010fc800078e0200 */
[----:B-----5:R-:W-:-:S05]  /*03a0*/  IMAD R17, R17, R12, R0 ;  /* 0x0000000c11117224 */ /* 0x020fca00078e0200 */
[----:B------:R-:W-:Y:S01]  /*03b0*/  STG.E desc[UR4][R6.64+0x30], R17 ;  /* 0x0000301106007986 */ /* 0x000fe2000c101904 */
[----:B------:R-:W-:Y:S05]  /*03c0*/  EXIT ;  /* 0x000000000000794d */ /* 0x000fea0003800000 */
.L_x_1:
        /* <DEDUP_REMOVED lines=11> */
.L_x_4:


//--------------------- .text._Z17multiplyMatrixRowPiS_S_ --------------------------
	.section	.text._Z17multiplyMatrixRowPiS_S_,"ax",@progbits
	.align	128
        .global         _Z17multiplyMatrixRowPiS_S_
        .type           _Z17multiplyMatrixRowPiS_S_,@function
        .size           _Z17multiplyMatrixRowPiS_S_,(.L_x_5 - _Z17multiplyMatrixRowPiS_S_)
        .other          _Z17multiplyMatrixRowPiS_S_,@"STO_CUDA_ENTRY STV_DEFAULT"
_Z17multiplyMatrixRowPiS_S_:
.text._Z17multiplyMatrixRowPiS_S_:
[----:B------:R-:W-:Y:S01]  /*0000*/  LDC R1, c[0x0][0x37c] ;  /* 0x0000df00ff017b82 */ /* 0x000fe20000000800 */
[----:B------:R-:W0:Y:S07]  /*0010*/  S2R R9, SR_TID.X ;  /* 0x0000000000097919 */ /* 0x000e2e0000002100 */
[----:B------:R-:W1:Y:S01]  /*0020*/  LDC.64 R4, c[0x0][0x380] ;  /* 0x0000e000ff047b82 */ /* 0x000e620000000a00 */
[----:B------:R-:W2:Y:S07]  /*0030*/  LDCU.64 UR4, c[0x0][0x358] ;  /* 0x00006b00ff0477ac */ /* 0x000eae0008000a00 */
[----:B------:R-:W2:Y:S08]  /*0040*/  LDC.64 R2, c[0x0][0x388] ;  /* 0x0000e200ff027b82 */ /* 0x000eb00000000a00 */
[----:B------:R-:W3:Y:S01]  /*0050*/  LDC.64 R6, c[0x0][0x390] ;  /* 0x0000e400ff067b82 */ /* 0x000ee20000000a00 */
[----:B0-----:R-:W-:Y:S01]  /*0060*/  SHF.L.U32 R9, R9, 0x2, RZ ;  /* 0x0000000209097819 */ /* 0x001fe200000006ff */
[----:B--2---:R-:W2:Y:S04]  /*0070*/  LDG.E R11, desc[UR4][R2.64] ;  /* 0x00000004020b7981 */ /* 0x004ea8000c1e1900 */
[C---:B-1----:R-:W-:Y:S01]  /*0080*/  IMAD.WIDE.U32 R4, R9.reuse, 0x4, R4 ;  /* 0x0000000409047825 */ /* 0x042fe200078e0004 */
[----:B------:R-:W4:Y:S04]  /*0090*/  LDG.E R8, desc[UR4][R2.64+0x10] ;  /* 0x0000100402087981 */ /* 0x000f28000c1e1900 */
[----:B------:R-:W2:Y:S04]  /*00a0*/  LDG.E R0, desc[UR4][R4.64] ;  /* 0x0000000404007981 */ /* 0x000ea8000c1e1900 */
[----:B------:R-:W4:Y:S04]  /*00b0*/  LDG.E R13, desc[UR4][R4.64+0x4] ;  /* 0x00000404040d7981 */ /* 0x000f28000c1e1900 */
[----:B------:R-:W5:Y:S04]  /*00c0*/  LDG.E R10, desc[UR4][R2.64+0x20] ;  /* 0x00002004020a7981 */ /* 0x000f68000c1e1900 */
[----:B------:R-:W5:Y:S04]  /*00d0*/  LDG.E R15, desc[UR4][R4.64+0x8] ;  /* 0x00000804040f7981 */ /* 0x000f68000c1e1900 */
[----:B------:R-:W5:Y:S04]  /*00e0*/  LDG.E R12, desc[UR4][R2.64+0x30] ;  /* 0x00003004020c7981 */ /* 0x000f68000c1e1900 */
[----:B------:R-:W5:Y:S01]  /*00f0*/  LDG.E R17, desc[UR4][R4.64+0xc] ;  /* 0x00000c0404117981 */ /* 0x000f62000c1e1900 */
[----:B---3--:R-:W-:-:S04]  /*0100*/  IMAD.WIDE.U32 R6, R9, 0x4, R6 ;  /* 0x0000000409067825 */ /* 0x008fc800078e0006 */
[----:B--2---:R-:W-:-:S04]  /*0110*/  IMAD R0, R0, R11, RZ ;  /* 0x0000000b00007224 */ /* 0x004fc800078e02ff */
        /* <DEDUP_REMOVED lines=44> */
.L_x_2:
        /* <DEDUP_REMOVED lines=10> */
.L_x_5:


//--------------------- .nv.shared.reserved.0     --------------------------
	.section	.nv.shared.reserved.0,"aw",@nobits
	.weak		__nv_reservedSMEM_offset_0_alias
	.size		__nv_reservedSMEM_offset_0_alias, 0, 64
	.other		__nv_reservedSMEM_offset_0_alias,@"STO_CUDA_RESERVED_SHARED STV_DEFAULT"
__nv_reservedSMEM_offset_0_alias:
	.zero		0
	.zero		64


//--------------------- .nv.constant0._Z21multiplyMatrixElementPiS_S_ --------------------------
	.section	.nv.constant0._Z21multiplyMatrixElementPiS_S_,"a",@progbits
	.sectionflags	@""
	.align	4
.nv.constant0._Z21multiplyMatrixElementPiS_S_:
	.zero		920


//--------------------- .nv.constant0._Z20multiplyMatrixColumnPiS_S_ --------------------------
	.section	.nv.constant0._Z20multiplyMatrixColumnPiS_S_,"a",@progbits
	.sectionflags	@""
	.align	4
.nv.constant0._Z20multiplyMatrixColumnPiS_S_:
	.zero		920


//--------------------- .nv.constant0._Z17multiplyMatrixRowPiS_S_ --------------------------
	.section	.nv.constant0._Z17multiplyMatrixRowPiS_S_,"a",@progbits
	.sectionflags	@""
	.align	4
.nv.constant0._Z17multiplyMatrixRowPiS_S_:
	.zero		920


//--------------------- SYMBOLS --------------------------

	.type		.nv.reservedSmem.offset0,@object
	.size		.nv.reservedSmem.offset0,0x4
